	.headerflags	@"EF_CUDA_TEXMODE_UNIFIED EF_CUDA_64BIT_ADDRESS EF_CUDA_ACCELERATORS EF_CUDA_SM90 EF_CUDA_VIRTUAL_SM(EF_CUDA_SM90)"
	.elftype	@"ET_EXEC"


//--------------------- .nv.info                  --------------------------
	.section	.nv.info,"",@"SHT_CUDA_INFO"
	.align	4


	//----- nvinfo : EIATTR_REGCOUNT
	.align		4
        /*0000*/ 	.byte	0x04, 0x2f
        /*0002*/ 	.short	(.L_1 - .L_0)
	.align		4
.L_0:
        /*0004*/ 	.word	index@(triton_poi_fused_convolution_leaky_relu_3)
        /*0008*/ 	.word	0x0000000e


	//----- nvinfo : EIATTR_MIN_STACK_SIZE
	.align		4
.L_1:
        /*000c*/ 	.byte	0x04, 0x12
        /*000e*/ 	.short	(.L_3 - .L_2)
	.align		4
.L_2:
        /*0010*/ 	.word	index@(triton_poi_fused_convolution_leaky_relu_3)
        /*0014*/ 	.word	0x00000000


	//----- nvinfo : EIATTR_FRAME_SIZE
	.align		4
.L_3:
        /*0018*/ 	.byte	0x04, 0x11
        /*001a*/ 	.short	(.L_5 - .L_4)
	.align		4
.L_4:
        /*001c*/ 	.word	index@(triton_poi_fused_convolution_leaky_relu_3)
        /*0020*/ 	.word	0x00000000


	//----- nvinfo : EIATTR_MIN_STACK_SIZE
	.align		4
.L_5:
        /*0024*/ 	.byte	0x04, 0x12
        /*0026*/ 	.short	(.L_7 - .L_6)
	.align		4
.L_6:
        /*0028*/ 	.word	index@(triton_poi_fused_convolution_leaky_relu_3)
        /*002c*/ 	.word	0x00000000
.L_7:


//--------------------- .nv.info.triton_poi_fused_convolution_leaky_relu_3 --------------------------
	.section	.nv.info.triton_poi_fused_convolution_leaky_relu_3,"",@"SHT_CUDA_INFO"
	.sectionflags	@""
	.align	4


	//----- nvinfo : EIATTR_CUDA_API_VERSION
	.align		4
        /*0000*/ 	.byte	0x04, 0x37
        /*0002*/ 	.short	(.L_9 - .L_8)
.L_8:
        /*0004*/ 	.word	0x0000007c


	//----- nvinfo : EIATTR_KPARAM_INFO
	.align		4
.L_9:
        /*0008*/ 	.byte	0x04, 0x17
        /*000a*/ 	.short	(.L_11 - .L_10)
.L_10:
        /*000c*/ 	.word	0x00000000
        /*0010*/ 	.short	0x0003
        /*0012*/ 	.short	0x0018
        /*0014*/ 	.byte	0x00, 0xf0, 0x11, 0x00


	//----- nvinfo : EIATTR_KPARAM_INFO
	.align		4
.L_11:
        /*0018*/ 	.byte	0x04, 0x17
        /*001a*/ 	.short	(.L_13 - .L_12)
.L_12:
        /*001c*/ 	.word	0x00000000
        /*0020*/ 	.short	0x0002
        /*0022*/ 	.short	0x0010
        /*0024*/ 	.byte	0x00, 0xf4, 0x21, 0x00


	//----- nvinfo : EIATTR_KPARAM_INFO
	.align		4
.L_13:
        /*0028*/ 	.byte	0x04, 0x17
        /*002a*/ 	.short	(.L_15 - .L_14)
.L_14:
        /*002c*/ 	.word	0x00000000
        /*0030*/ 	.short	0x0001
        /*0032*/ 	.short	0x0008
        /*0034*/ 	.byte	0x00, 0xf4, 0x21, 0x00


	//----- nvinfo : EIATTR_KPARAM_INFO
	.align		4
.L_15:
        /*0038*/ 	.byte	0x04, 0x17
        /*003a*/ 	.short	(.L_17 - .L_16)
.L_16:
        /*003c*/ 	.word	0x00000000
        /*0040*/ 	.short	0x0000
        /*0042*/ 	.short	0x0000
        /*0044*/ 	.byte	0x00, 0xf4, 0x21, 0x00


	//----- nvinfo : EIATTR_SPARSE_MMA_MASK
	.align		4
.L_17:
        /*0048*/ 	.byte	0x03, 0x50
        /*004a*/ 	.short	0x0000


	//----- nvinfo : EIATTR_MAXREG_COUNT
	.align		4
        /*004c*/ 	.byte	0x03, 0x1b
        /*004e*/ 	.short	0x00ff


	//----- nvinfo : EIATTR_EXIT_INSTR_OFFSETS
	.align		4
        /*0050*/ 	.byte	0x04, 0x1c
        /*0052*/ 	.short	(.L_19 - .L_18)


	//   ....[0]....
.L_18:
        /*0054*/ 	.word	0x000001d0


	//----- nvinfo : EIATTR_REQNTID
	.align		4
.L_19:
        /*0058*/ 	.byte	0x04, 0x10
        /*005a*/ 	.short	(.L_21 - .L_20)
.L_20:
        /*005c*/ 	.word	0x00000080
        /*0060*/ 	.word	0x00000001
        /*0064*/ 	.word	0x00000001


	//----- nvinfo : EIATTR_CBANK_PARAM_SIZE
	.align		4
.L_21:
        /*0068*/ 	.byte	0x03, 0x19
        /*006a*/ 	.short	0x001c


	//----- nvinfo : EIATTR_PARAM_CBANK
	.align		4
        /*006c*/ 	.byte	0x04, 0x0a
        /*006e*/ 	.short	(.L_23 - .L_22)
	.align		4
.L_22:
        /*0070*/ 	.word	index@(.nv.constant0.triton_poi_fused_convolution_leaky_relu_3)
        /*0074*/ 	.short	0x0210
        /*0076*/ 	.short	0x001c


	//----- nvinfo : EIATTR_SW_WAR
	.align		4
.L_23:
        /*0078*/ 	.byte	0x04, 0x36
        /*007a*/ 	.short	(.L_25 - .L_24)
.L_24:
        /*007c*/ 	.word	0x00000008
.L_25:


//--------------------- .nv.callgraph             --------------------------
	.section	.nv.callgraph,"",@"SHT_CUDA_CALLGRAPH"
	.align	4
	.sectionentsize	8
	.align		4
        /*0000*/ 	.word	0x00000000
	.align		4
        /*0004*/ 	.word	0xffffffff
	.align		4
        /*0008*/ 	.word	0x00000000
	.align		4
        /*000c*/ 	.word	0xfffffffe
	.align		4
        /*0010*/ 	.word	0x00000000
	.align		4
        /*0014*/ 	.word	0xfffffffd
	.align		4
        /*0018*/ 	.word	0x00000000
	.align		4
        /*001c*/ 	.word	0xfffffffc


//--------------------- .text.triton_poi_fused_convolution_leaky_relu_3 --------------------------
	.section	.text.triton_poi_fused_convolution_leaky_relu_3,"ax",@progbits
	.align	128
        .global         triton_poi_fused_convolution_leaky_relu_3
        .type           triton_poi_fused_convolution_leaky_relu_3,@function
        .size           triton_poi_fused_convolution_leaky_relu_3,(.L_x_1 - triton_poi_fused_convolution_leaky_relu_3)
        .other          triton_poi_fused_convolution_leaky_relu_3,@"STO_CUDA_ENTRY STV_DEFAULT"
triton_poi_fused_convolution_leaky_relu_3:
.text.triton_poi_fused_convolution_leaky_relu_3:
[----:B------:R-:W-:Y:S01]  /*0000*/  LDC R1, c[0x0][0x28] ;  /* 0x00000a00ff017b82 */ /* 0x000fe20000000800 */
[----:B------:R-:W1:Y:S07]  /*0010*/  S2R R0, SR_TID.X ;  /* 0x0000000000007919 */ /* 0x000e6e0000002100 */
[----:B------:R-:W2:Y:S01]  /*0020*/  LDC.64 R4, c[0x0][0x218] ;  /* 0x00008600ff047b82 */ /* 0x000ea20000000a00 */
[----:B------:R-:W-:Y:S01]  /*0030*/  ULDC.64 UR4, c[0x0][0x208] ;  /* 0x0000820000047ab9 */ /* 0x000fe20000000a00 */
[----:B------:R-:W-:Y:S01]  /*0040*/  ULDC.64 UR6, c[0x0][0x220] ;  /* 0x0000880000067ab9 */ /* 0x000fe20000000a00 */
[----:B------:R-:W3:Y:S01]  /*0050*/  S2R R7, SR_CTAID.X ;  /* 0x0000000000077919 */ /* 0x000ee20000002500 */
[----:B-1----:R-:W-:-:S02]  /*0060*/  LOP3.LUT R0, R0, 0x7f, RZ, 0xc0, !PT ;  /* 0x0000007f00007812 */ /* 0x002fc400078ec0ff */
[----:B---3--:R-:W-:-:S03]  /*0070*/  SHF.R.S32.HI R2, RZ, 0x18, R7 ;  /* 0x00000018ff027819 */ /* 0x008fc60000011407 */
[----:B------:R-:W-:Y:S01]  /*0080*/  IMAD R7, R7, 0x80, R0 ;  /* 0x0000008007077824 */ /* 0x000fe200078e0200 */
[----:B------:R-:W-:Y:S02]  /*0090*/  SGXT R0, R2, 0x1 ;  /* 0x000000010200781a */ /* 0x000fe40000000200 */
[----:B------:R-:W1:Y:S02]  /*00a0*/  LDC.64 R2, c[0x0][0x210] ;  /* 0x00008400ff027b82 */ /* 0x000e640000000a00 */
[----:B------:R-:W-:-:S04]  /*00b0*/  LEA.HI R0, R0, R7, RZ, 0x4 ;  /* 0x0000000700007211 */ /* 0x000fc800078f20ff */
[--C-:B------:R-:W-:Y:S02]  /*00c0*/  SHF.R.S32.HI R6, RZ, 0x4, R0.reuse ;  /* 0x00000004ff067819 */ /* 0x100fe40000011400 */
[----:B------:R-:W-:-:S04]  /*00d0*/  SHF.R.S32.HI R9, RZ, 0x1f, R0 ;  /* 0x0000001fff097819 */ /* 0x000fc80000011400 */
[----:B------:R-:W-:-:S04]  /*00e0*/  LEA.HI R9, R9, R6, RZ, 0x6 ;  /* 0x0000000609097211 */ /* 0x000fc800078f30ff */
[----:B------:R-:W-:-:S05]  /*00f0*/  LOP3.LUT R9, R9, 0xffffffc0, RZ, 0xc0, !PT ;  /* 0xffffffc009097812 */ /* 0x000fca00078ec0ff */
[----:B------:R-:W-:Y:S02]  /*0100*/  IMAD.IADD R9, R6, 0x1, -R9 ;  /* 0x0000000106097824 */ /* 0x000fe400078e0a09 */
[----:B-1----:R-:W-:-:S04]  /*0110*/  IMAD.WIDE R2, R7, 0x4, R2 ;  /* 0x0000000407027825 */ /* 0x002fc800078e0202 */
[----:B--2---:R-:W-:Y:S01]  /*0120*/  IMAD.WIDE R4, R9, 0x4, R4 ;  /* 0x0000000409047825 */ /* 0x004fe200078e0204 */
[----:B------:R-:W2:Y:S05]  /*0130*/  LDG.E R0, desc[UR4][R2.64] ;  /* 0x0000000402007981 */ /* 0x000eaa000c1e1900 */
[----:B------:R-:W2:Y:S01]  /*0140*/  LDG.E.EL R5, desc[UR4][R4.64] ;  /* 0x0000000404057981 */ /* 0x000ea2000c2e1900 */
[----:B------:R-:W-:-:S04]  /*0150*/  IADD3 R6, P1, R7, UR6, RZ ;  /* 0x0000000607067c10 */ /* 0x000fc8000ff3e0ff */
[----:B------:R-:W-:Y:S02]  /*0160*/  LEA.HI.X.SX32 R7, R7, UR7, 0x1, P1 ;  /* 0x0000000707077c11 */ /* 0x000fe400088f0eff */
[C---:B--2---:R-:W-:Y:S01]  /*0170*/  FSETP.GT.AND P0, PT, R0.reuse, -R5, PT ;  /* 0x800000050000720b */ /* 0x044fe20003f04000 */
[----:B------:R-:W-:-:S03]  /*0180*/  FADD R9, R0, R5 ;  /* 0x0000000500097221 */ /* 0x000fc60000000000 */
[----:B------:R-:W-:-:S05]  /*0190*/  SEL R11, RZ, 0x1, !P0 ;  /* 0x00000001ff0b7807 */ /* 0x000fca0004000000 */
[----:B------:R-:W-:Y:S04]  /*01a0*/  STG.E.U8 desc[UR4][R6.64], R11 ;  /* 0x0000000b06007986 */ /* 0x000fe8000c101104 */
[----:B------:R-:W-:-:S05]  /*01b0*/  @!P0 FMUL R9, R9, 0.10000000149011611938 ;  /* 0x3dcccccd09098820 */ /* 0x000fca0000400000 */
[----:B------:R-:W-:Y:S01]  /*01c0*/  STG.E desc[UR4][R2.64], R9 ;  /* 0x0000000902007986 */ /* 0x000fe2000c101904 */
[----:B------:R-:W-:Y:S05]  /*01d0*/  EXIT ;  /* 0x000000000000794d */ /* 0x000fea0003800000 */
.L_x_0:
[----:B------:R-:W-:-:S00]  /*01e0*/  BRA `(.L_x_0) ;  /* 0xfffffffc00fc7947 */ /* 0x000fc0000383ffff */
[----:B------:R-:W-:-:S00]  /*01f0*/  NOP ;  /* 0x0000000000007918 */ /* 0x000fc00000000000 */
        /* <DEDUP_REMOVED lines=8> */
.L_x_1:


//--------------------- .nv.constant0.triton_poi_fused_convolution_leaky_relu_3 --------------------------
	.section	.nv.constant0.triton_poi_fused_convolution_leaky_relu_3,"a",@progbits
	.sectionflags	@""
	.align	4
.nv.constant0.triton_poi_fused_convolution_leaky_relu_3:
	.zero		556
